//
// Generated by NVIDIA NVVM Compiler
//
// Compiler Build ID: CL-36424714
// Cuda compilation tools, release 13.0, V13.0.88
// Based on NVVM 20.0.0
//

.version 9.0
.target sm_100
.address_size 64

	// .globl	_Z9vectorAddPKfS0_Pfi
.global .align 1 .b8 _ZN34_INTERNAL_cc4e43f3_4_k_cu_a98933e84cuda3std3__45__cpo5beginE[1];
.global .align 1 .b8 _ZN34_INTERNAL_cc4e43f3_4_k_cu_a98933e84cuda3std3__45__cpo3endE[1];
.global .align 1 .b8 _ZN34_INTERNAL_cc4e43f3_4_k_cu_a98933e84cuda3std3__45__cpo6cbeginE[1];
.global .align 1 .b8 _ZN34_INTERNAL_cc4e43f3_4_k_cu_a98933e84cuda3std3__45__cpo4cendE[1];
.global .align 1 .b8 _ZN34_INTERNAL_cc4e43f3_4_k_cu_a98933e84cuda3std3__45__cpo6rbeginE[1];
.global .align 1 .b8 _ZN34_INTERNAL_cc4e43f3_4_k_cu_a98933e84cuda3std3__45__cpo4rendE[1];
.global .align 1 .b8 _ZN34_INTERNAL_cc4e43f3_4_k_cu_a98933e84cuda3std3__45__cpo7crbeginE[1];
.global .align 1 .b8 _ZN34_INTERNAL_cc4e43f3_4_k_cu_a98933e84cuda3std3__45__cpo5crendE[1];
.global .align 1 .b8 _ZN34_INTERNAL_cc4e43f3_4_k_cu_a98933e84cuda3std3__436_GLOBAL__N__cc4e43f3_4_k_cu_a98933e86ignoreE[1];
.global .align 1 .b8 _ZN34_INTERNAL_cc4e43f3_4_k_cu_a98933e84cuda3std3__419piecewise_constructE[1];
.global .align 1 .b8 _ZN34_INTERNAL_cc4e43f3_4_k_cu_a98933e84cuda3std3__48in_placeE[1];
.global .align 1 .b8 _ZN34_INTERNAL_cc4e43f3_4_k_cu_a98933e84cuda3std3__420unreachable_sentinelE[1];
.global .align 1 .b8 _ZN34_INTERNAL_cc4e43f3_4_k_cu_a98933e84cuda3std3__47nulloptE[1];
.global .align 1 .b8 _ZN34_INTERNAL_cc4e43f3_4_k_cu_a98933e84cuda3std3__48unexpectE[1];
.global .align 1 .b8 _ZN34_INTERNAL_cc4e43f3_4_k_cu_a98933e84cuda3std6ranges3__45__cpo4swapE[1];
.global .align 1 .b8 _ZN34_INTERNAL_cc4e43f3_4_k_cu_a98933e84cuda3std6ranges3__45__cpo9iter_moveE[1];
.global .align 1 .b8 _ZN34_INTERNAL_cc4e43f3_4_k_cu_a98933e84cuda3std6ranges3__45__cpo5beginE[1];
.global .align 1 .b8 _ZN34_INTERNAL_cc4e43f3_4_k_cu_a98933e84cuda3std6ranges3__45__cpo3endE[1];
.global .align 1 .b8 _ZN34_INTERNAL_cc4e43f3_4_k_cu_a98933e84cuda3std6ranges3__45__cpo6cbeginE[1];
.global .align 1 .b8 _ZN34_INTERNAL_cc4e43f3_4_k_cu_a98933e84cuda3std6ranges3__45__cpo4cendE[1];
.global .align 1 .b8 _ZN34_INTERNAL_cc4e43f3_4_k_cu_a98933e84cuda3std6ranges3__45__cpo7advanceE[1];
.global .align 1 .b8 _ZN34_INTERNAL_cc4e43f3_4_k_cu_a98933e84cuda3std6ranges3__45__cpo9iter_swapE[1];
.global .align 1 .b8 _ZN34_INTERNAL_cc4e43f3_4_k_cu_a98933e84cuda3std6ranges3__45__cpo4nextE[1];
.global .align 1 .b8 _ZN34_INTERNAL_cc4e43f3_4_k_cu_a98933e84cuda3std6ranges3__45__cpo4prevE[1];
.global .align 1 .b8 _ZN34_INTERNAL_cc4e43f3_4_k_cu_a98933e84cuda3std6ranges3__45__cpo4dataE[1];
.global .align 1 .b8 _ZN34_INTERNAL_cc4e43f3_4_k_cu_a98933e84cuda3std6ranges3__45__cpo5cdataE[1];
.global .align 1 .b8 _ZN34_INTERNAL_cc4e43f3_4_k_cu_a98933e84cuda3std6ranges3__45__cpo4sizeE[1];
.global .align 1 .b8 _ZN34_INTERNAL_cc4e43f3_4_k_cu_a98933e84cuda3std6ranges3__45__cpo5ssizeE[1];
.global .align 1 .b8 _ZN34_INTERNAL_cc4e43f3_4_k_cu_a98933e84cuda3std6ranges3__45__cpo8distanceE[1];
.global .align 1 .b8 _ZN34_INTERNAL_cc4e43f3_4_k_cu_a98933e86thrust24THRUST_300001_SM_1000_NS8cuda_cub3parE[1];
.global .align 1 .b8 _ZN34_INTERNAL_cc4e43f3_4_k_cu_a98933e86thrust24THRUST_300001_SM_1000_NS8cuda_cub10par_nosyncE[1];
.global .align 1 .b8 _ZN34_INTERNAL_cc4e43f3_4_k_cu_a98933e86thrust24THRUST_300001_SM_1000_NS6system6detail10sequential3seqE[1];
.global .align 1 .b8 _ZN34_INTERNAL_cc4e43f3_4_k_cu_a98933e86thrust24THRUST_300001_SM_1000_NS12placeholders2_1E[1];
.global .align 1 .b8 _ZN34_INTERNAL_cc4e43f3_4_k_cu_a98933e86thrust24THRUST_300001_SM_1000_NS12placeholders2_2E[1];
.global .align 1 .b8 _ZN34_INTERNAL_cc4e43f3_4_k_cu_a98933e86thrust24THRUST_300001_SM_1000_NS12placeholders2_3E[1];
.global .align 1 .b8 _ZN34_INTERNAL_cc4e43f3_4_k_cu_a98933e86thrust24THRUST_300001_SM_1000_NS12placeholders2_4E[1];
.global .align 1 .b8 _ZN34_INTERNAL_cc4e43f3_4_k_cu_a98933e86thrust24THRUST_300001_SM_1000_NS12placeholders2_5E[1];
.global .align 1 .b8 _ZN34_INTERNAL_cc4e43f3_4_k_cu_a98933e86thrust24THRUST_300001_SM_1000_NS12placeholders2_6E[1];
.global .align 1 .b8 _ZN34_INTERNAL_cc4e43f3_4_k_cu_a98933e86thrust24THRUST_300001_SM_1000_NS12placeholders2_7E[1];
.global .align 1 .b8 _ZN34_INTERNAL_cc4e43f3_4_k_cu_a98933e86thrust24THRUST_300001_SM_1000_NS12placeholders2_8E[1];
.global .align 1 .b8 _ZN34_INTERNAL_cc4e43f3_4_k_cu_a98933e86thrust24THRUST_300001_SM_1000_NS12placeholders2_9E[1];
.global .align 1 .b8 _ZN34_INTERNAL_cc4e43f3_4_k_cu_a98933e86thrust24THRUST_300001_SM_1000_NS12placeholders3_10E[1];
.global .align 1 .b8 _ZN34_INTERNAL_cc4e43f3_4_k_cu_a98933e86thrust24THRUST_300001_SM_1000_NS3seqE[1];

.visible .entry _Z9vectorAddPKfS0_Pfi(
	.param .u64 .ptr .align 1 _Z9vectorAddPKfS0_Pfi_param_0,
	.param .u64 .ptr .align 1 _Z9vectorAddPKfS0_Pfi_param_1,
	.param .u64 .ptr .align 1 _Z9vectorAddPKfS0_Pfi_param_2,
	.param .u32 _Z9vectorAddPKfS0_Pfi_param_3
)
{
	.reg .pred 	%p<2>;
	.reg .b32 	%r<6>;
	.reg .b32 	%f<4>;
	.reg .b64 	%rd<11>;

	ld.param.u64 	%rd1, [_Z9vectorAddPKfS0_Pfi_param_0];
	ld.param.u64 	%rd2, [_Z9vectorAddPKfS0_Pfi_param_1];
	ld.param.u64 	%rd3, [_Z9vectorAddPKfS0_Pfi_param_2];
	ld.param.u32 	%r2, [_Z9vectorAddPKfS0_Pfi_param_3];
	mov.u32 	%r3, %ntid.x;
	mov.u32 	%r4, %ctaid.x;
	mov.u32 	%r5, %tid.x;
	mad.lo.s32 	%r1, %r3, %r4, %r5;
	setp.ge.s32 	%p1, %r1, %r2;
	@%p1 bra 	$L__BB0_2;
	cvta.to.global.u64 	%rd4, %rd1;
	cvta.to.global.u64 	%rd5, %rd2;
	cvta.to.global.u64 	%rd6, %rd3;
	mul.wide.s32 	%rd7, %r1, 4;
	add.s64 	%rd8, %rd4, %rd7;
	ld.global.f32 	%f1, [%rd8];
	add.s64 	%rd9, %rd5, %rd7;
	ld.global.f32 	%f2, [%rd9];
	mul.f32 	%f3, %f1, %f2;
	add.s64 	%rd10, %rd6, %rd7;
	st.global.f32 	[%rd10], %f3;
$L__BB0_2:
	ret;

}
	// .globl	_ZN3cub18CUB_300001_SM_10006detail11EmptyKernelIvEEvv
.visible .entry _ZN3cub18CUB_300001_SM_10006detail11EmptyKernelIvEEvv()
{


	ret;

}


// ===== COMPILED SASS (sm_100) =====

	.target	sm_100

	.elftype	@"ET_EXEC"


//--------------------- .note.nv.tkinfo           --------------------------
	.section	.note.nv.tkinfo,"",@"SHT_NOTE"
	.sectionflags	@"SHF_NOTE_NV_TKINFO"
	.tkinfo
        /*0018*/ 	.word	0x00000002
        /*0030*/ 	.string	""
        /*0030*/ 	.string	"ptxas"
        /*0030*/ 	.string	"Cuda compilation tools, release 13.0, V13.0.88"
        /*0030*/ 	.string	"Build cuda_13.0.r13.0/compiler.36424714_0"
        /*0030*/ 	.string	"-arch sm_100 -m 64 "



//--------------------- .note.nv.cuinfo           --------------------------
	.section	.note.nv.cuinfo,"",@"SHT_NOTE"
	.sectionflags	@"SHF_NOTE_NV_CUINFO"
        /*0018*/ 	.short	0x0002
        /*001a*/ 	.short	0x0064
        /*001c*/ 	.short	0x0082
	.zero		2


//--------------------- .nv.info                  --------------------------
	.section	.nv.info,"",@"SHT_CUDA_INFO"
	.align	4


	//----- nvinfo : EIATTR_REGCOUNT
	.align		4
        /*0000*/ 	.byte	0x04, 0x2f
        /*0002*/ 	.short	(.L_44 - .L_43)
	.align		4
.L_43:
        /*0004*/ 	.word	index@(_Z9vectorAddPKfS0_Pfi)
        /*0008*/ 	.word	0x0000000c


	//----- nvinfo : EIATTR_FRAME_SIZE
	.align		4
.L_44:
        /*000c*/ 	.byte	0x04, 0x11
        /*000e*/ 	.short	(.L_46 - .L_45)
	.align		4
.L_45:
        /*0010*/ 	.word	index@(_Z9vectorAddPKfS0_Pfi)
        /*0014*/ 	.word	0x00000000


	//----- nvinfo : EIATTR_REGCOUNT
	.align		4
.L_46:
        /*0018*/ 	.byte	0x04, 0x2f
        /*001a*/ 	.short	(.L_48 - .L_47)
	.align		4
.L_47:
        /*001c*/ 	.word	index@(_ZN3cub18CUB_300001_SM_10006detail11EmptyKernelIvEEvv)
        /*0020*/ 	.word	0x00000004


	//----- nvinfo : EIATTR_FRAME_SIZE
	.align		4
.L_48:
        /*0024*/ 	.byte	0x04, 0x11
        /*0026*/ 	.short	(.L_50 - .L_49)
	.align		4
.L_49:
        /*0028*/ 	.word	index@(_ZN3cub18CUB_300001_SM_10006detail11EmptyKernelIvEEvv)
        /*002c*/ 	.word	0x00000000


	//----- nvinfo : EIATTR_MIN_STACK_SIZE
	.align		4
.L_50:
        /*0030*/ 	.byte	0x04, 0x12
        /*0032*/ 	.short	(.L_52 - .L_51)
	.align		4
.L_51:
        /*0034*/ 	.word	index@(_ZN3cub18CUB_300001_SM_10006detail11EmptyKernelIvEEvv)
        /*0038*/ 	.word	0x00000000


	//----- nvinfo : EIATTR_MIN_STACK_SIZE
	.align		4
.L_52:
        /*003c*/ 	.byte	0x04, 0x12
        /*003e*/ 	.short	(.L_54 - .L_53)
	.align		4
.L_53:
        /*0040*/ 	.word	index@(_Z9vectorAddPKfS0_Pfi)
        /*0044*/ 	.word	0x00000000
.L_54:


//--------------------- .nv.compat                --------------------------
	.section	.nv.compat,"",@"SHT_CUDA_COMPAT_INFO"
	.align	4
        /*0000*/ 	.byte	0x02, 0x09, 0x00, 0x00, 0x02, 0x02, 0x01, 0x00, 0x02, 0x05, 0x05, 0x00, 0x03, 0x07, 0x01, 0x01
        /*0010*/ 	.byte	0x02, 0x03, 0x00, 0x00, 0x02, 0x06, 0x01, 0x00, 0x04, 0x0b, 0x08, 0x00, 0x09, 0x00, 0x00, 0x00
        /*0020*/ 	.byte	0x00, 0x00, 0x00, 0x00


//--------------------- .nv.info._ZN3cub18CUB_300001_SM_10006detail11EmptyKernelIvEEvv --------------------------
	.section	.nv.info._ZN3cub18CUB_300001_SM_10006detail11EmptyKernelIvEEvv,"",@"SHT_CUDA_INFO"
	.sectionflags	@""
	.align	4


	//----- nvinfo : EIATTR_CUDA_API_VERSION
	.align		4
        /*0000*/ 	.byte	0x04, 0x37
        /*0002*/ 	.short	(.L_56 - .L_55)
.L_55:
        /*0004*/ 	.word	0x00000082


	//----- nvinfo : EIATTR_SPARSE_MMA_MASK
	.align		4
.L_56:
        /*0008*/ 	.byte	0x03, 0x50
        /*000a*/ 	.short	0x0000


	//----- nvinfo : EIATTR_MAXREG_COUNT
	.align		4
        /*000c*/ 	.byte	0x03, 0x1b
        /*000e*/ 	.short	0x00ff


	//----- nvinfo : EIATTR_MERCURY_ISA_VERSION
	.align		4
        /*0010*/ 	.byte	0x03, 0x5f
        /*0012*/ 	.short	0x0101


	//----- nvinfo : EIATTR_VRC_CTA_INIT_COUNT
	.align		4
        /*0014*/ 	.byte	0x02, 0x4a
	.zero		1
	.zero		1


	//----- nvinfo : EIATTR_EXIT_INSTR_OFFSETS
	.align		4
        /*0018*/ 	.byte	0x04, 0x1c
        /*001a*/ 	.short	(.L_58 - .L_57)


	//   ....[0]....
.L_57:
        /*001c*/ 	.word	0x00000010


	//----- nvinfo : EIATTR_SW_WAR
	.align		4
.L_58:
        /*0020*/ 	.byte	0x04, 0x36
        /*0022*/ 	.short	(.L_60 - .L_59)
.L_59:
        /*0024*/ 	.word	0x00000008
.L_60:


//--------------------- .nv.info._Z9vectorAddPKfS0_Pfi --------------------------
	.section	.nv.info._Z9vectorAddPKfS0_Pfi,"",@"SHT_CUDA_INFO"
	.sectionflags	@""
	.align	4


	//----- nvinfo : EIATTR_CUDA_API_VERSION
	.align		4
        /*0000*/ 	.byte	0x04, 0x37
        /*0002*/ 	.short	(.L_62 - .L_61)
.L_61:
        /*0004*/ 	.word	0x00000082


	//----- nvinfo : EIATTR_KPARAM_INFO
	.align		4
.L_62:
        /*0008*/ 	.byte	0x04, 0x17
        /*000a*/ 	.short	(.L_64 - .L_63)
.L_63:
        /*000c*/ 	.word	0x00000000
        /*0010*/ 	.short	0x0003
        /*0012*/ 	.short	0x0018
        /*0014*/ 	.byte	0x00, 0xf0, 0x11, 0x00


	//----- nvinfo : EIATTR_KPARAM_INFO
	.align		4
.L_64:
        /*0018*/ 	.byte	0x04, 0x17
        /*001a*/ 	.short	(.L_66 - .L_65)
.L_65:
        /*001c*/ 	.word	0x00000000
        /*0020*/ 	.short	0x0002
        /*0022*/ 	.short	0x0010
        /*0024*/ 	.byte	0x00, 0xf5, 0x21, 0x00


	//----- nvinfo : EIATTR_KPARAM_INFO
	.align		4
.L_66:
        /*0028*/ 	.byte	0x04, 0x17
        /*002a*/ 	.short	(.L_68 - .L_67)
.L_67:
        /*002c*/ 	.word	0x00000000
        /*0030*/ 	.short	0x0001
        /*0032*/ 	.short	0x0008
        /*0034*/ 	.byte	0x00, 0xf5, 0x21, 0x00


	//----- nvinfo : EIATTR_KPARAM_INFO
	.align		4
.L_68:
        /*0038*/ 	.byte	0x04, 0x17
        /*003a*/ 	.short	(.L_70 - .L_69)
.L_69:
        /*003c*/ 	.word	0x00000000
        /*0040*/ 	.short	0x0000
        /*0042*/ 	.short	0x0000
        /*0044*/ 	.byte	0x00, 0xf5, 0x21, 0x00


	//----- nvinfo : EIATTR_SPARSE_MMA_MASK
	.align		4
.L_70:
        /*0048*/ 	.byte	0x03, 0x50
        /*004a*/ 	.short	0x0000


	//----- nvinfo : EIATTR_MAXREG_COUNT
	.align		4
        /*004c*/ 	.byte	0x03, 0x1b
        /*004e*/ 	.short	0x00ff


	//----- nvinfo : EIATTR_MERCURY_ISA_VERSION
	.align		4
        /*0050*/ 	.byte	0x03, 0x5f
        /*0052*/ 	.short	0x0101


	//----- nvinfo : EIATTR_VRC_CTA_INIT_COUNT
	.align		4
        /*0054*/ 	.byte	0x02, 0x4a
	.zero		1
	.zero		1


	//----- nvinfo : EIATTR_EXIT_INSTR_OFFSETS
	.align		4
        /*0058*/ 	.byte	0x04, 0x1c
        /*005a*/ 	.short	(.L_72 - .L_71)


	//   ....[0]....
.L_71:
        /*005c*/ 	.word	0x00000070


	//   ....[1]....
        /*0060*/ 	.word	0x00000130


	//----- nvinfo : EIATTR_CBANK_PARAM_SIZE
	.align		4
.L_72:
        /*0064*/ 	.byte	0x03, 0x19
        /*0066*/ 	.short	0x001c


	//----- nvinfo : EIATTR_PARAM_CBANK
	.align		4
        /*0068*/ 	.byte	0x04, 0x0a
        /*006a*/ 	.short	(.L_74 - .L_73)
	.align		4
.L_73:
        /*006c*/ 	.word	index@(.nv.constant0._Z9vectorAddPKfS0_Pfi)
        /*0070*/ 	.short	0x0380
        /*0072*/ 	.short	0x001c


	//----- nvinfo : EIATTR_SW_WAR
	.align		4
.L_74:
        /*0074*/ 	.byte	0x04, 0x36
        /*0076*/ 	.short	(.L_76 - .L_75)
.L_75:
        /*0078*/ 	.word	0x00000008
.L_76:


//--------------------- .nv.callgraph             --------------------------
	.section	.nv.callgraph,"",@"SHT_CUDA_CALLGRAPH"
	.align	4
	.sectionentsize	8
	.align		4
        /*0000*/ 	.word	0x00000000
	.align		4
        /*0004*/ 	.word	0xffffffff
	.align		4
        /*0008*/ 	.word	0x00000000
	.align		4
        /*000c*/ 	.word	0xfffffffe
	.align		4
        /*0010*/ 	.word	0x00000000
	.align		4
        /*0014*/ 	.word	0xfffffffd
	.align		4
        /*0018*/ 	.word	0x00000000
	.align		4
        /*001c*/ 	.word	0xfffffffc


//--------------------- .nv.constant4             --------------------------
	.section	.nv.constant4,"a",@progbits
	.align	8
	.align		8
.nv.constant4:
        /*0000*/ 	.dword	_ZN34_INTERNAL_cc4e43f3_4_k_cu_a98933e84cuda3std3__45__cpo5beginE
	.align		8
        /*0008*/ 	.dword	_ZN34_INTERNAL_cc4e43f3_4_k_cu_a98933e84cuda3std3__45__cpo3endE
	.align		8
        /*0010*/ 	.dword	_ZN34_INTERNAL_cc4e43f3_4_k_cu_a98933e84cuda3std3__45__cpo6cbeginE
	.align		8
        /*0018*/ 	.dword	_ZN34_INTERNAL_cc4e43f3_4_k_cu_a98933e84cuda3std3__45__cpo4cendE
	.align		8
        /*0020*/ 	.dword	_ZN34_INTERNAL_cc4e43f3_4_k_cu_a98933e84cuda3std3__45__cpo6rbeginE
	.align		8
        /*0028*/ 	.dword	_ZN34_INTERNAL_cc4e43f3_4_k_cu_a98933e84cuda3std3__45__cpo4rendE
	.align		8
        /*0030*/ 	.dword	_ZN34_INTERNAL_cc4e43f3_4_k_cu_a98933e84cuda3std3__45__cpo7crbeginE
	.align		8
        /*0038*/ 	.dword	_ZN34_INTERNAL_cc4e43f3_4_k_cu_a98933e84cuda3std3__45__cpo5crendE
	.align		8
        /*0040*/ 	.dword	_ZN34_INTERNAL_cc4e43f3_4_k_cu_a98933e84cuda3std3__436_GLOBAL__N__cc4e43f3_4_k_cu_a98933e86ignoreE
	.align		8
        /*0048*/ 	.dword	_ZN34_INTERNAL_cc4e43f3_4_k_cu_a98933e84cuda3std3__419piecewise_constructE
	.align		8
        /*0050*/ 	.dword	_ZN34_INTERNAL_cc4e43f3_4_k_cu_a98933e84cuda3std3__48in_placeE
	.align		8
        /*0058*/ 	.dword	_ZN34_INTERNAL_cc4e43f3_4_k_cu_a98933e84cuda3std3__420unreachable_sentinelE
	.align		8
        /*0060*/ 	.dword	_ZN34_INTERNAL_cc4e43f3_4_k_cu_a98933e84cuda3std3__47nulloptE
	.align		8
        /*0068*/ 	.dword	_ZN34_INTERNAL_cc4e43f3_4_k_cu_a98933e84cuda3std3__48unexpectE
	.align		8
        /*0070*/ 	.dword	_ZN34_INTERNAL_cc4e43f3_4_k_cu_a98933e84cuda3std6ranges3__45__cpo4swapE
	.align		8
        /*0078*/ 	.dword	_ZN34_INTERNAL_cc4e43f3_4_k_cu_a98933e84cuda3std6ranges3__45__cpo9iter_moveE
	.align		8
        /*0080*/ 	.dword	_ZN34_INTERNAL_cc4e43f3_4_k_cu_a98933e84cuda3std6ranges3__45__cpo5beginE
	.align		8
        /*0088*/ 	.dword	_ZN34_INTERNAL_cc4e43f3_4_k_cu_a98933e84cuda3std6ranges3__45__cpo3endE
	.align		8
        /*0090*/ 	.dword	_ZN34_INTERNAL_cc4e43f3_4_k_cu_a98933e84cuda3std6ranges3__45__cpo6cbeginE
	.align		8
        /*0098*/ 	.dword	_ZN34_INTERNAL_cc4e43f3_4_k_cu_a98933e84cuda3std6ranges3__45__cpo4cendE
	.align		8
        /*00a0*/ 	.dword	_ZN34_INTERNAL_cc4e43f3_4_k_cu_a98933e84cuda3std6ranges3__45__cpo7advanceE
	.align		8
        /*00a8*/ 	.dword	_ZN34_INTERNAL_cc4e43f3_4_k_cu_a98933e84cuda3std6ranges3__45__cpo9iter_swapE
	.align		8
        /*00b0*/ 	.dword	_ZN34_INTERNAL_cc4e43f3_4_k_cu_a98933e84cuda3std6ranges3__45__cpo4nextE
	.align		8
        /*00b8*/ 	.dword	_ZN34_INTERNAL_cc4e43f3_4_k_cu_a98933e84cuda3std6ranges3__45__cpo4prevE
	.align		8
        /*00c0*/ 	.dword	_ZN34_INTERNAL_cc4e43f3_4_k_cu_a98933e84cuda3std6ranges3__45__cpo4dataE
	.align		8
        /*00c8*/ 	.dword	_ZN34_INTERNAL_cc4e43f3_4_k_cu_a98933e84cuda3std6ranges3__45__cpo5cdataE
	.align		8
        /*00d0*/ 	.dword	_ZN34_INTERNAL_cc4e43f3_4_k_cu_a98933e84cuda3std6ranges3__45__cpo4sizeE
	.align		8
        /*00d8*/ 	.dword	_ZN34_INTERNAL_cc4e43f3_4_k_cu_a98933e84cuda3std6ranges3__45__cpo5ssizeE
	.align		8
        /*00e0*/ 	.dword	_ZN34_INTERNAL_cc4e43f3_4_k_cu_a98933e84cuda3std6ranges3__45__cpo8distanceE
	.align		8
        /*00e8*/ 	.dword	_ZN34_INTERNAL_cc4e43f3_4_k_cu_a98933e86thrust24THRUST_300001_SM_1000_NS8cuda_cub3parE
	.align		8
        /*00f0*/ 	.dword	_ZN34_INTERNAL_cc4e43f3_4_k_cu_a98933e86thrust24THRUST_300001_SM_1000_NS8cuda_cub10par_nosyncE
	.align		8
        /*00f8*/ 	.dword	_ZN34_INTERNAL_cc4e43f3_4_k_cu_a98933e86thrust24THRUST_300001_SM_1000_NS6system6detail10sequential3seqE
	.align		8
        /*0100*/ 	.dword	_ZN34_INTERNAL_cc4e43f3_4_k_cu_a98933e86thrust24THRUST_300001_SM_1000_NS12placeholders2_1E
	.align		8
        /*0108*/ 	.dword	_ZN34_INTERNAL_cc4e43f3_4_k_cu_a98933e86thrust24THRUST_300001_SM_1000_NS12placeholders2_2E
	.align		8
        /*0110*/ 	.dword	_ZN34_INTERNAL_cc4e43f3_4_k_cu_a98933e86thrust24THRUST_300001_SM_1000_NS12placeholders2_3E
	.align		8
        /*0118*/ 	.dword	_ZN34_INTERNAL_cc4e43f3_4_k_cu_a98933e86thrust24THRUST_300001_SM_1000_NS12placeholders2_4E
	.align		8
        /*0120*/ 	.dword	_ZN34_INTERNAL_cc4e43f3_4_k_cu_a98933e86thrust24THRUST_300001_SM_1000_NS12placeholders2_5E
	.align		8
        /*0128*/ 	.dword	_ZN34_INTERNAL_cc4e43f3_4_k_cu_a98933e86thrust24THRUST_300001_SM_1000_NS12placeholders2_6E
	.align		8
        /*0130*/ 	.dword	_ZN34_INTERNAL_cc4e43f3_4_k_cu_a98933e86thrust24THRUST_300001_SM_1000_NS12placeholders2_7E
	.align		8
        /*0138*/ 	.dword	_ZN34_INTERNAL_cc4e43f3_4_k_cu_a98933e86thrust24THRUST_300001_SM_1000_NS12placeholders2_8E
	.align		8
        /*0140*/ 	.dword	_ZN34_INTERNAL_cc4e43f3_4_k_cu_a98933e86thrust24THRUST_300001_SM_1000_NS12placeholders2_9E
	.align		8
        /*0148*/ 	.dword	_ZN34_INTERNAL_cc4e43f3_4_k_cu_a98933e86thrust24THRUST_300001_SM_1000_NS12placeholders3_10E
	.align		8
        /*0150*/ 	.dword	_ZN34_INTERNAL_cc4e43f3_4_k_cu_a98933e86thrust24THRUST_300001_SM_1000_NS3seqE


//--------------------- .text._ZN3cub18CUB_300001_SM_10006detail11EmptyKernelIvEEvv --------------------------
	.section	.text._ZN3cub18CUB_300001_SM_10006detail11EmptyKernelIvEEvv,"ax",@progbits
	.align	128
        .global         _ZN3cub18CUB_300001_SM_10006detail11EmptyKernelIvEEvv
        .type           _ZN3cub18CUB_300001_SM_10006detail11EmptyKernelIvEEvv,@function
        .size           _ZN3cub18CUB_300001_SM_10006detail11EmptyKernelIvEEvv,(.L_x_2 - _ZN3cub18CUB_300001_SM_10006detail11EmptyKernelIvEEvv)
        .other          _ZN3cub18CUB_300001_SM_10006detail11EmptyKernelIvEEvv,@"STO_CUDA_ENTRY STV_DEFAULT"
_ZN3cub18CUB_300001_SM_10006detail11EmptyKernelIvEEvv:
.text._ZN3cub18CUB_300001_SM_10006detail11EmptyKernelIvEEvv:
[----:B------:R-:W-:Y:S01]  /*0000*/  LDC R1, c[0x0][0x37c] ;  /* 0x0000df00ff017b82 */ /* 0x000fe20000000800 */
[----:B------:R-:W-:Y:S05]  /*0010*/  EXIT ;  /* 0x000000000000794d */ /* 0x000fea0003800000 */
.L_x_0:
[----:B------:R-:W-:-:S00]  /*0020*/  BRA `(.L_x_0) ;  /* 0xfffffffc00fc7947 */ /* 0x000fc0000383ffff */
[----:B------:R-:W-:-:S00]  /*0030*/  NOP ;  /* 0x0000000000007918 */ /* 0x000fc00000000000 */
        /* <DEDUP_REMOVED lines=12> */
.L_x_2:


//--------------------- .text._Z9vectorAddPKfS0_Pfi --------------------------
	.section	.text._Z9vectorAddPKfS0_Pfi,"ax",@progbits
	.align	128
        .global         _Z9vectorAddPKfS0_Pfi
        .type           _Z9vectorAddPKfS0_Pfi,@function
        .size           _Z9vectorAddPKfS0_Pfi,(.L_x_3 - _Z9vectorAddPKfS0_Pfi)
        .other          _Z9vectorAddPKfS0_Pfi,@"STO_CUDA_ENTRY STV_DEFAULT"
_Z9vectorAddPKfS0_Pfi:
.text._Z9vectorAddPKfS0_Pfi:
[----:B------:R-:W-:Y:S01]  /*0000*/  LDC R1, c[0x0][0x37c] ;  /* 0x0000df00ff017b82 */ /* 0x000fe20000000800 */
[----:B------:R-:W0:Y:S01]  /*0010*/  S2R R9, SR_CTAID.X ;  /* 0x0000000000097919 */ /* 0x000e220000002500 */
[----:B------:R-:W0:Y:S01]  /*0020*/  LDCU UR4, c[0x0][0x360] ;  /* 0x00006c00ff0477ac */ /* 0x000e220008000800 */
[----:B------:R-:W0:Y:S01]  /*0030*/  S2R R0, SR_TID.X ;  /* 0x0000000000007919 */ /* 0x000e220000002100 */
[----:B------:R-:W1:Y:S01]  /*0040*/  LDCU UR5, c[0x0][0x398] ;  /* 0x00007300ff0577ac */ /* 0x000e620008000800 */
[----:B0-----:R-:W-:-:S05]  /*0050*/  IMAD R9, R9, UR4, R0 ;  /* 0x0000000409097c24 */ /* 0x001fca000f8e0200 */
[----:B-1----:R-:W-:-:S13]  /*0060*/  ISETP.GE.AND P0, PT, R9, UR5, PT ;  /* 0x0000000509007c0c */ /* 0x002fda000bf06270 */
[----:B------:R-:W-:Y:S05]  /*0070*/  @P0 EXIT ;  /* 0x000000000000094d */ /* 0x000fea0003800000 */
[----:B------:R-:W0:Y:S01]  /*0080*/  LDC.64 R2, c[0x0][0x380] ;  /* 0x0000e000ff027b82 */ /* 0x000e220000000a00 */
[----:B------:R-:W1:Y:S07]  /*0090*/  LDCU.64 UR4, c[0x0][0x358] ;  /* 0x00006b00ff0477ac */ /* 0x000e6e0008000a00 */
[----:B------:R-:W2:Y:S08]  /*00a0*/  LDC.64 R4, c[0x0][0x388] ;  /* 0x0000e200ff047b82 */ /* 0x000eb00000000a00 */
[----:B------:R-:W3:Y:S01]  /*00b0*/  LDC.64 R6, c[0x0][0x390] ;  /* 0x0000e400ff067b82 */ /* 0x000ee20000000a00 */
[----:B0-----:R-:W-:-:S06]  /*00c0*/  IMAD.WIDE R2, R9, 0x4, R2 ;  /* 0x0000000409027825 */ /* 0x001fcc00078e0202 */
[----:B-1----:R-:W4:Y:S01]  /*00d0*/  LDG.E R2, desc[UR4][R2.64] ;  /* 0x0000000402027981 */ /* 0x002f22000c1e1900 */
[----:B--2---:R-:W-:-:S06]  /*00e0*/  IMAD.WIDE R4, R9, 0x4, R4 ;  /* 0x0000000409047825 */ /* 0x004fcc00078e0204 */
[----:B------:R-:W4:Y:S01]  /*00f0*/  LDG.E R5, desc[UR4][R4.64] ;  /* 0x0000000404057981 */ /* 0x000f22000c1e1900 */
[----:B---3--:R-:W-:-:S04]  /*0100*/  IMAD.WIDE R6, R9, 0x4, R6 ;  /* 0x0000000409067825 */ /* 0x008fc800078e0206 */
[----:B----4-:R-:W-:-:S05]  /*0110*/  FMUL R9, R2, R5 ;  /* 0x0000000502097220 */ /* 0x010fca0000400000 */
[----:B------:R-:W-:Y:S01]  /*0120*/  STG.E desc[UR4][R6.64], R9 ;  /* 0x0000000906007986 */ /* 0x000fe2000c101904 */
[----:B------:R-:W-:Y:S05]  /*0130*/  EXIT ;  /* 0x000000000000794d */ /* 0x000fea0003800000 */
.L_x_1:
        /* <DEDUP_REMOVED lines=12> */
.L_x_3:


//--------------------- .nv.shared.reserved.0     --------------------------
	.section	.nv.shared.reserved.0,"aw",@nobits
	.weak		__nv_reservedSMEM_offset_0_alias
	.size		__nv_reservedSMEM_offset_0_alias, 0, 64
	.other		__nv_reservedSMEM_offset_0_alias,@"STO_CUDA_RESERVED_SHARED STV_DEFAULT"
__nv_reservedSMEM_offset_0_alias:
	.zero		0
	.zero		64


//--------------------- .nv.global                --------------------------
	.section	.nv.global,"aw",@nobits
.nv.global:
	.type		_ZN34_INTERNAL_cc4e43f3_4_k_cu_a98933e86thrust24THRUST_300001_SM_1000_NS3seqE,@object
	.size		_ZN34_INTERNAL_cc4e43f3_4_k_cu_a98933e86thrust24THRUST_300001_SM_1000_NS3seqE,(_ZN34_INTERNAL_cc4e43f3_4_k_cu_a98933e84cuda3std3__48in_placeE - _ZN34_INTERNAL_cc4e43f3_4_k_cu_a98933e86thrust24THRUST_300001_SM_1000_NS3seqE)
_ZN34_INTERNAL_cc4e43f3_4_k_cu_a98933e86thrust24THRUST_300001_SM_1000_NS3seqE:
	.zero		1
	.type		_ZN34_INTERNAL_cc4e43f3_4_k_cu_a98933e84cuda3std3__48in_placeE,@object
	.size		_ZN34_INTERNAL_cc4e43f3_4_k_cu_a98933e84cuda3std3__48in_placeE,(_ZN34_INTERNAL_cc4e43f3_4_k_cu_a98933e84cuda3std6ranges3__45__cpo4sizeE - _ZN34_INTERNAL_cc4e43f3_4_k_cu_a98933e84cuda3std3__48in_placeE)
_ZN34_INTERNAL_cc4e43f3_4_k_cu_a98933e84cuda3std3__48in_placeE:
	.zero		1
	.type		_ZN34_INTERNAL_cc4e43f3_4_k_cu_a98933e84cuda3std6ranges3__45__cpo4sizeE,@object
	.size		_ZN34_INTERNAL_cc4e43f3_4_k_cu_a98933e84cuda3std6ranges3__45__cpo4sizeE,(_ZN34_INTERNAL_cc4e43f3_4_k_cu_a98933e86thrust24THRUST_300001_SM_1000_NS12placeholders2_3E - _ZN34_INTERNAL_cc4e43f3_4_k_cu_a98933e84cuda3std6ranges3__45__cpo4sizeE)
_ZN34_INTERNAL_cc4e43f3_4_k_cu_a98933e84cuda3std6ranges3__45__cpo4sizeE:
	.zero		1
	.type		_ZN34_INTERNAL_cc4e43f3_4_k_cu_a98933e86thrust24THRUST_300001_SM_1000_NS12placeholders2_3E,@object
	.size		_ZN34_INTERNAL_cc4e43f3_4_k_cu_a98933e86thrust24THRUST_300001_SM_1000_NS12placeholders2_3E,(_ZN34_INTERNAL_cc4e43f3_4_k_cu_a98933e84cuda3std3__45__cpo6cbeginE - _ZN34_INTERNAL_cc4e43f3_4_k_cu_a98933e86thrust24THRUST_300001_SM_1000_NS12placeholders2_3E)
_ZN34_INTERNAL_cc4e43f3_4_k_cu_a98933e86thrust24THRUST_300001_SM_1000_NS12placeholders2_3E:
	.zero		1
	.type		_ZN34_INTERNAL_cc4e43f3_4_k_cu_a98933e84cuda3std3__45__cpo6cbeginE,@object
	.size		_ZN34_INTERNAL_cc4e43f3_4_k_cu_a98933e84cuda3std3__45__cpo6cbeginE,(_ZN34_INTERNAL_cc4e43f3_4_k_cu_a98933e84cuda3std6ranges3__45__cpo6cbeginE - _ZN34_INTERNAL_cc4e43f3_4_k_cu_a98933e84cuda3std3__45__cpo6cbeginE)
_ZN34_INTERNAL_cc4e43f3_4_k_cu_a98933e84cuda3std3__45__cpo6cbeginE:
	.zero		1
	.type		_ZN34_INTERNAL_cc4e43f3_4_k_cu_a98933e84cuda3std6ranges3__45__cpo6cbeginE,@object
	.size		_ZN34_INTERNAL_cc4e43f3_4_k_cu_a98933e84cuda3std6ranges3__45__cpo6cbeginE,(_ZN34_INTERNAL_cc4e43f3_4_k_cu_a98933e86thrust24THRUST_300001_SM_1000_NS12placeholders2_7E - _ZN34_INTERNAL_cc4e43f3_4_k_cu_a98933e84cuda3std6ranges3__45__cpo6cbeginE)
_ZN34_INTERNAL_cc4e43f3_4_k_cu_a98933e84cuda3std6ranges3__45__cpo6cbeginE:
	.zero		1
	.type		_ZN34_INTERNAL_cc4e43f3_4_k_cu_a98933e86thrust24THRUST_300001_SM_1000_NS12placeholders2_7E,@object
	.size		_ZN34_INTERNAL_cc4e43f3_4_k_cu_a98933e86thrust24THRUST_300001_SM_1000_NS12placeholders2_7E,(_ZN34_INTERNAL_cc4e43f3_4_k_cu_a98933e84cuda3std3__45__cpo7crbeginE - _ZN34_INTERNAL_cc4e43f3_4_k_cu_a98933e86thrust24THRUST_300001_SM_1000_NS12placeholders2_7E)
_ZN34_INTERNAL_cc4e43f3_4_k_cu_a98933e86thrust24THRUST_300001_SM_1000_NS12placeholders2_7E:
	.zero		1
	.type		_ZN34_INTERNAL_cc4e43f3_4_k_cu_a98933e84cuda3std3__45__cpo7crbeginE,@object
	.size		_ZN34_INTERNAL_cc4e43f3_4_k_cu_a98933e84cuda3std3__45__cpo7crbeginE,(_ZN34_INTERNAL_cc4e43f3_4_k_cu_a98933e84cuda3std6ranges3__45__cpo4nextE - _ZN34_INTERNAL_cc4e43f3_4_k_cu_a98933e84cuda3std3__45__cpo7crbeginE)
_ZN34_INTERNAL_cc4e43f3_4_k_cu_a98933e84cuda3std3__45__cpo7crbeginE:
	.zero		1
	.type		_ZN34_INTERNAL_cc4e43f3_4_k_cu_a98933e84cuda3std6ranges3__45__cpo4nextE,@object
	.size		_ZN34_INTERNAL_cc4e43f3_4_k_cu_a98933e84cuda3std6ranges3__45__cpo4nextE,(_ZN34_INTERNAL_cc4e43f3_4_k_cu_a98933e84cuda3std6ranges3__45__cpo4swapE - _ZN34_INTERNAL_cc4e43f3_4_k_cu_a98933e84cuda3std6ranges3__45__cpo4nextE)
_ZN34_INTERNAL_cc4e43f3_4_k_cu_a98933e84cuda3std6ranges3__45__cpo4nextE:
	.zero		1
	.type		_ZN34_INTERNAL_cc4e43f3_4_k_cu_a98933e84cuda3std6ranges3__45__cpo4swapE,@object
	.size		_ZN34_INTERNAL_cc4e43f3_4_k_cu_a98933e84cuda3std6ranges3__45__cpo4swapE,(_ZN34_INTERNAL_cc4e43f3_4_k_cu_a98933e86thrust24THRUST_300001_SM_1000_NS8cuda_cub10par_nosyncE - _ZN34_INTERNAL_cc4e43f3_4_k_cu_a98933e84cuda3std6ranges3__45__cpo4swapE)
_ZN34_INTERNAL_cc4e43f3_4_k_cu_a98933e84cuda3std6ranges3__45__cpo4swapE:
	.zero		1
	.type		_ZN34_INTERNAL_cc4e43f3_4_k_cu_a98933e86thrust24THRUST_300001_SM_1000_NS8cuda_cub10par_nosyncE,@object
	.size		_ZN34_INTERNAL_cc4e43f3_4_k_cu_a98933e86thrust24THRUST_300001_SM_1000_NS8cuda_cub10par_nosyncE,(_ZN34_INTERNAL_cc4e43f3_4_k_cu_a98933e86thrust24THRUST_300001_SM_1000_NS12placeholders2_9E - _ZN34_INTERNAL_cc4e43f3_4_k_cu_a98933e86thrust24THRUST_300001_SM_1000_NS8cuda_cub10par_nosyncE)
_ZN34_INTERNAL_cc4e43f3_4_k_cu_a98933e86thrust24THRUST_300001_SM_1000_NS8cuda_cub10par_nosyncE:
	.zero		1
	.type		_ZN34_INTERNAL_cc4e43f3_4_k_cu_a98933e86thrust24THRUST_300001_SM_1000_NS12placeholders2_9E,@object
	.size		_ZN34_INTERNAL_cc4e43f3_4_k_cu_a98933e86thrust24THRUST_300001_SM_1000_NS12placeholders2_9E,(_ZN34_INTERNAL_cc4e43f3_4_k_cu_a98933e84cuda3std3__436_GLOBAL__N__cc4e43f3_4_k_cu_a98933e86ignoreE - _ZN34_INTERNAL_cc4e43f3_4_k_cu_a98933e86thrust24THRUST_300001_SM_1000_NS12placeholders2_9E)
_ZN34_INTERNAL_cc4e43f3_4_k_cu_a98933e86thrust24THRUST_300001_SM_1000_NS12placeholders2_9E:
	.zero		1
	.type		_ZN34_INTERNAL_cc4e43f3_4_k_cu_a98933e84cuda3std3__436_GLOBAL__N__cc4e43f3_4_k_cu_a98933e86ignoreE,@object
	.size		_ZN34_INTERNAL_cc4e43f3_4_k_cu_a98933e84cuda3std3__436_GLOBAL__N__cc4e43f3_4_k_cu_a98933e86ignoreE,(_ZN34_INTERNAL_cc4e43f3_4_k_cu_a98933e84cuda3std6ranges3__45__cpo4dataE - _ZN34_INTERNAL_cc4e43f3_4_k_cu_a98933e84cuda3std3__436_GLOBAL__N__cc4e43f3_4_k_cu_a98933e86ignoreE)
_ZN34_INTERNAL_cc4e43f3_4_k_cu_a98933e84cuda3std3__436_GLOBAL__N__cc4e43f3_4_k_cu_a98933e86ignoreE:
	.zero		1
	.type		_ZN34_INTERNAL_cc4e43f3_4_k_cu_a98933e84cuda3std6ranges3__45__cpo4dataE,@object
	.size		_ZN34_INTERNAL_cc4e43f3_4_k_cu_a98933e84cuda3std6ranges3__45__cpo4dataE,(_ZN34_INTERNAL_cc4e43f3_4_k_cu_a98933e86thrust24THRUST_300001_SM_1000_NS12placeholders2_1E - _ZN34_INTERNAL_cc4e43f3_4_k_cu_a98933e84cuda3std6ranges3__45__cpo4dataE)
_ZN34_INTERNAL_cc4e43f3_4_k_cu_a98933e84cuda3std6ranges3__45__cpo4dataE:
	.zero		1
	.type		_ZN34_INTERNAL_cc4e43f3_4_k_cu_a98933e86thrust24THRUST_300001_SM_1000_NS12placeholders2_1E,@object
	.size		_ZN34_INTERNAL_cc4e43f3_4_k_cu_a98933e86thrust24THRUST_300001_SM_1000_NS12placeholders2_1E,(_ZN34_INTERNAL_cc4e43f3_4_k_cu_a98933e84cuda3std3__45__cpo5beginE - _ZN34_INTERNAL_cc4e43f3_4_k_cu_a98933e86thrust24THRUST_300001_SM_1000_NS12placeholders2_1E)
_ZN34_INTERNAL_cc4e43f3_4_k_cu_a98933e86thrust24THRUST_300001_SM_1000_NS12placeholders2_1E:
	.zero		1
	.type		_ZN34_INTERNAL_cc4e43f3_4_k_cu_a98933e84cuda3std3__45__cpo5beginE,@object
	.size		_ZN34_INTERNAL_cc4e43f3_4_k_cu_a98933e84cuda3std3__45__cpo5beginE,(_ZN34_INTERNAL_cc4e43f3_4_k_cu_a98933e84cuda3std6ranges3__45__cpo5beginE - _ZN34_INTERNAL_cc4e43f3_4_k_cu_a98933e84cuda3std3__45__cpo5beginE)
_ZN34_INTERNAL_cc4e43f3_4_k_cu_a98933e84cuda3std3__45__cpo5beginE:
	.zero		1
	.type		_ZN34_INTERNAL_cc4e43f3_4_k_cu_a98933e84cuda3std6ranges3__45__cpo5beginE,@object
	.size		_ZN34_INTERNAL_cc4e43f3_4_k_cu_a98933e84cuda3std6ranges3__45__cpo5beginE,(_ZN34_INTERNAL_cc4e43f3_4_k_cu_a98933e86thrust24THRUST_300001_SM_1000_NS12placeholders2_5E - _ZN34_INTERNAL_cc4e43f3_4_k_cu_a98933e84cuda3std6ranges3__45__cpo5beginE)
_ZN34_INTERNAL_cc4e43f3_4_k_cu_a98933e84cuda3std6ranges3__45__cpo5beginE:
	.zero		1
	.type		_ZN34_INTERNAL_cc4e43f3_4_k_cu_a98933e86thrust24THRUST_300001_SM_1000_NS12placeholders2_5E,@object
	.size		_ZN34_INTERNAL_cc4e43f3_4_k_cu_a98933e86thrust24THRUST_300001_SM_1000_NS12placeholders2_5E,(_ZN34_INTERNAL_cc4e43f3_4_k_cu_a98933e84cuda3std3__45__cpo6rbeginE - _ZN34_INTERNAL_cc4e43f3_4_k_cu_a98933e86thrust24THRUST_300001_SM_1000_NS12placeholders2_5E)
_ZN34_INTERNAL_cc4e43f3_4_k_cu_a98933e86thrust24THRUST_300001_SM_1000_NS12placeholders2_5E:
	.zero		1
	.type		_ZN34_INTERNAL_cc4e43f3_4_k_cu_a98933e84cuda3std3__45__cpo6rbeginE,@object
	.size		_ZN34_INTERNAL_cc4e43f3_4_k_cu_a98933e84cuda3std3__45__cpo6rbeginE,(_ZN34_INTERNAL_cc4e43f3_4_k_cu_a98933e84cuda3std6ranges3__45__cpo7advanceE - _ZN34_INTERNAL_cc4e43f3_4_k_cu_a98933e84cuda3std3__45__cpo6rbeginE)
_ZN34_INTERNAL_cc4e43f3_4_k_cu_a98933e84cuda3std3__45__cpo6rbeginE:
	.zero		1
	.type		_ZN34_INTERNAL_cc4e43f3_4_k_cu_a98933e84cuda3std6ranges3__45__cpo7advanceE,@object
	.size		_ZN34_INTERNAL_cc4e43f3_4_k_cu_a98933e84cuda3std6ranges3__45__cpo7advanceE,(_ZN34_INTERNAL_cc4e43f3_4_k_cu_a98933e84cuda3std3__47nulloptE - _ZN34_INTERNAL_cc4e43f3_4_k_cu_a98933e84cuda3std6ranges3__45__cpo7advanceE)
_ZN34_INTERNAL_cc4e43f3_4_k_cu_a98933e84cuda3std6ranges3__45__cpo7advanceE:
	.zero		1
	.type		_ZN34_INTERNAL_cc4e43f3_4_k_cu_a98933e84cuda3std3__47nulloptE,@object
	.size		_ZN34_INTERNAL_cc4e43f3_4_k_cu_a98933e84cuda3std3__47nulloptE,(_ZN34_INTERNAL_cc4e43f3_4_k_cu_a98933e84cuda3std6ranges3__45__cpo8distanceE - _ZN34_INTERNAL_cc4e43f3_4_k_cu_a98933e84cuda3std3__47nulloptE)
_ZN34_INTERNAL_cc4e43f3_4_k_cu_a98933e84cuda3std3__47nulloptE:
	.zero		1
	.type		_ZN34_INTERNAL_cc4e43f3_4_k_cu_a98933e84cuda3std6ranges3__45__cpo8distanceE,@object
	.size		_ZN34_INTERNAL_cc4e43f3_4_k_cu_a98933e84cuda3std6ranges3__45__cpo8distanceE,(_ZN34_INTERNAL_cc4e43f3_4_k_cu_a98933e86thrust24THRUST_300001_SM_1000_NS12placeholders3_10E - _ZN34_INTERNAL_cc4e43f3_4_k_cu_a98933e84cuda3std6ranges3__45__cpo8distanceE)
_ZN34_INTERNAL_cc4e43f3_4_k_cu_a98933e84cuda3std6ranges3__45__cpo8distanceE:
	.zero		1
	.type		_ZN34_INTERNAL_cc4e43f3_4_k_cu_a98933e86thrust24THRUST_300001_SM_1000_NS12placeholders3_10E,@object
	.size		_ZN34_INTERNAL_cc4e43f3_4_k_cu_a98933e86thrust24THRUST_300001_SM_1000_NS12placeholders3_10E,(_ZN34_INTERNAL_cc4e43f3_4_k_cu_a98933e84cuda3std3__419piecewise_constructE - _ZN34_INTERNAL_cc4e43f3_4_k_cu_a98933e86thrust24THRUST_300001_SM_1000_NS12placeholders3_10E)
_ZN34_INTERNAL_cc4e43f3_4_k_cu_a98933e86thrust24THRUST_300001_SM_1000_NS12placeholders3_10E:
	.zero		1
	.type		_ZN34_INTERNAL_cc4e43f3_4_k_cu_a98933e84cuda3std3__419piecewise_constructE,@object
	.size		_ZN34_INTERNAL_cc4e43f3_4_k_cu_a98933e84cuda3std3__419piecewise_constructE,(_ZN34_INTERNAL_cc4e43f3_4_k_cu_a98933e84cuda3std6ranges3__45__cpo5cdataE - _ZN34_INTERNAL_cc4e43f3_4_k_cu_a98933e84cuda3std3__419piecewise_constructE)
_ZN34_INTERNAL_cc4e43f3_4_k_cu_a98933e84cuda3std3__419piecewise_constructE:
	.zero		1
	.type		_ZN34_INTERNAL_cc4e43f3_4_k_cu_a98933e84cuda3std6ranges3__45__cpo5cdataE,@object
	.size		_ZN34_INTERNAL_cc4e43f3_4_k_cu_a98933e84cuda3std6ranges3__45__cpo5cdataE,(_ZN34_INTERNAL_cc4e43f3_4_k_cu_a98933e86thrust24THRUST_300001_SM_1000_NS12placeholders2_2E - _ZN34_INTERNAL_cc4e43f3_4_k_cu_a98933e84cuda3std6ranges3__45__cpo5cdataE)
_ZN34_INTERNAL_cc4e43f3_4_k_cu_a98933e84cuda3std6ranges3__45__cpo5cdataE:
	.zero		1
	.type		_ZN34_INTERNAL_cc4e43f3_4_k_cu_a98933e86thrust24THRUST_300001_SM_1000_NS12placeholders2_2E,@object
	.size		_ZN34_INTERNAL_cc4e43f3_4_k_cu_a98933e86thrust24THRUST_300001_SM_1000_NS12placeholders2_2E,(_ZN34_INTERNAL_cc4e43f3_4_k_cu_a98933e84cuda3std3__45__cpo3endE - _ZN34_INTERNAL_cc4e43f3_4_k_cu_a98933e86thrust24THRUST_300001_SM_1000_NS12placeholders2_2E)
_ZN34_INTERNAL_cc4e43f3_4_k_cu_a98933e86thrust24THRUST_300001_SM_1000_NS12placeholders2_2E:
	.zero		1
	.type		_ZN34_INTERNAL_cc4e43f3_4_k_cu_a98933e84cuda3std3__45__cpo3endE,@object
	.size		_ZN34_INTERNAL_cc4e43f3_4_k_cu_a98933e84cuda3std3__45__cpo3endE,(_ZN34_INTERNAL_cc4e43f3_4_k_cu_a98933e84cuda3std6ranges3__45__cpo3endE - _ZN34_INTERNAL_cc4e43f3_4_k_cu_a98933e84cuda3std3__45__cpo3endE)
_ZN34_INTERNAL_cc4e43f3_4_k_cu_a98933e84cuda3std3__45__cpo3endE:
	.zero		1
	.type		_ZN34_INTERNAL_cc4e43f3_4_k_cu_a98933e84cuda3std6ranges3__45__cpo3endE,@object
	.size		_ZN34_INTERNAL_cc4e43f3_4_k_cu_a98933e84cuda3std6ranges3__45__cpo3endE,(_ZN34_INTERNAL_cc4e43f3_4_k_cu_a98933e86thrust24THRUST_300001_SM_1000_NS12placeholders2_6E - _ZN34_INTERNAL_cc4e43f3_4_k_cu_a98933e84cuda3std6ranges3__45__cpo3endE)
_ZN34_INTERNAL_cc4e43f3_4_k_cu_a98933e84cuda3std6ranges3__45__cpo3endE:
	.zero		1
	.type		_ZN34_INTERNAL_cc4e43f3_4_k_cu_a98933e86thrust24THRUST_300001_SM_1000_NS12placeholders2_6E,@object
	.size		_ZN34_INTERNAL_cc4e43f3_4_k_cu_a98933e86thrust24THRUST_300001_SM_1000_NS12placeholders2_6E,(_ZN34_INTERNAL_cc4e43f3_4_k_cu_a98933e84cuda3std3__45__cpo4rendE - _ZN34_INTERNAL_cc4e43f3_4_k_cu_a98933e86thrust24THRUST_300001_SM_1000_NS12placeholders2_6E)
_ZN34_INTERNAL_cc4e43f3_4_k_cu_a98933e86thrust24THRUST_300001_SM_1000_NS12placeholders2_6E:
	.zero		1
	.type		_ZN34_INTERNAL_cc4e43f3_4_k_cu_a98933e84cuda3std3__45__cpo4rendE,@object
	.size		_ZN34_INTERNAL_cc4e43f3_4_k_cu_a98933e84cuda3std3__45__cpo4rendE,(_ZN34_INTERNAL_cc4e43f3_4_k_cu_a98933e84cuda3std6ranges3__45__cpo9iter_swapE - _ZN34_INTERNAL_cc4e43f3_4_k_cu_a98933e84cuda3std3__45__cpo4rendE)
_ZN34_INTERNAL_cc4e43f3_4_k_cu_a98933e84cuda3std3__45__cpo4rendE:
	.zero		1
	.type		_ZN34_INTERNAL_cc4e43f3_4_k_cu_a98933e84cuda3std6ranges3__45__cpo9iter_swapE,@object
	.size		_ZN34_INTERNAL_cc4e43f3_4_k_cu_a98933e84cuda3std6ranges3__45__cpo9iter_swapE,(_ZN34_INTERNAL_cc4e43f3_4_k_cu_a98933e84cuda3std3__48unexpectE - _ZN34_INTERNAL_cc4e43f3_4_k_cu_a98933e84cuda3std6ranges3__45__cpo9iter_swapE)
_ZN34_INTERNAL_cc4e43f3_4_k_cu_a98933e84cuda3std6ranges3__45__cpo9iter_swapE:
	.zero		1
	.type		_ZN34_INTERNAL_cc4e43f3_4_k_cu_a98933e84cuda3std3__48unexpectE,@object
	.size		_ZN34_INTERNAL_cc4e43f3_4_k_cu_a98933e84cuda3std3__48unexpectE,(_ZN34_INTERNAL_cc4e43f3_4_k_cu_a98933e86thrust24THRUST_300001_SM_1000_NS8cuda_cub3parE - _ZN34_INTERNAL_cc4e43f3_4_k_cu_a98933e84cuda3std3__48unexpectE)
_ZN34_INTERNAL_cc4e43f3_4_k_cu_a98933e84cuda3std3__48unexpectE:
	.zero		1
	.type		_ZN34_INTERNAL_cc4e43f3_4_k_cu_a98933e86thrust24THRUST_300001_SM_1000_NS8cuda_cub3parE,@object
	.size		_ZN34_INTERNAL_cc4e43f3_4_k_cu_a98933e86thrust24THRUST_300001_SM_1000_NS8cuda_cub3parE,(_ZN34_INTERNAL_cc4e43f3_4_k_cu_a98933e86thrust24THRUST_300001_SM_1000_NS12placeholders2_4E - _ZN34_INTERNAL_cc4e43f3_4_k_cu_a98933e86thrust24THRUST_300001_SM_1000_NS8cuda_cub3parE)
_ZN34_INTERNAL_cc4e43f3_4_k_cu_a98933e86thrust24THRUST_300001_SM_1000_NS8cuda_cub3parE:
	.zero		1
	.type		_ZN34_INTERNAL_cc4e43f3_4_k_cu_a98933e86thrust24THRUST_300001_SM_1000_NS12placeholders2_4E,@object
	.size		_ZN34_INTERNAL_cc4e43f3_4_k_cu_a98933e86thrust24THRUST_300001_SM_1000_NS12placeholders2_4E,(_ZN34_INTERNAL_cc4e43f3_4_k_cu_a98933e84cuda3std3__45__cpo4cendE - _ZN34_INTERNAL_cc4e43f3_4_k_cu_a98933e86thrust24THRUST_300001_SM_1000_NS12placeholders2_4E)
_ZN34_INTERNAL_cc4e43f3_4_k_cu_a98933e86thrust24THRUST_300001_SM_1000_NS12placeholders2_4E:
	.zero		1
	.type		_ZN34_INTERNAL_cc4e43f3_4_k_cu_a98933e84cuda3std3__45__cpo4cendE,@object
	.size		_ZN34_INTERNAL_cc4e43f3_4_k_cu_a98933e84cuda3std3__45__cpo4cendE,(_ZN34_INTERNAL_cc4e43f3_4_k_cu_a98933e84cuda3std6ranges3__45__cpo4cendE - _ZN34_INTERNAL_cc4e43f3_4_k_cu_a98933e84cuda3std3__45__cpo4cendE)
_ZN34_INTERNAL_cc4e43f3_4_k_cu_a98933e84cuda3std3__45__cpo4cendE:
	.zero		1
	.type		_ZN34_INTERNAL_cc4e43f3_4_k_cu_a98933e84cuda3std6ranges3__45__cpo4cendE,@object
	.size		_ZN34_INTERNAL_cc4e43f3_4_k_cu_a98933e84cuda3std6ranges3__45__cpo4cendE,(_ZN34_INTERNAL_cc4e43f3_4_k_cu_a98933e84cuda3std3__420unreachable_sentinelE - _ZN34_INTERNAL_cc4e43f3_4_k_cu_a98933e84cuda3std6ranges3__45__cpo4cendE)
_ZN34_INTERNAL_cc4e43f3_4_k_cu_a98933e84cuda3std6ranges3__45__cpo4cendE:
	.zero		1
	.type		_ZN34_INTERNAL_cc4e43f3_4_k_cu_a98933e84cuda3std3__420unreachable_sentinelE,@object
	.size		_ZN34_INTERNAL_cc4e43f3_4_k_cu_a98933e84cuda3std3__420unreachable_sentinelE,(_ZN34_INTERNAL_cc4e43f3_4_k_cu_a98933e84cuda3std6ranges3__45__cpo5ssizeE - _ZN34_INTERNAL_cc4e43f3_4_k_cu_a98933e84cuda3std3__420unreachable_sentinelE)
_ZN34_INTERNAL_cc4e43f3_4_k_cu_a98933e84cuda3std3__420unreachable_sentinelE:
	.zero		1
	.type		_ZN34_INTERNAL_cc4e43f3_4_k_cu_a98933e84cuda3std6ranges3__45__cpo5ssizeE,@object
	.size		_ZN34_INTERNAL_cc4e43f3_4_k_cu_a98933e84cuda3std6ranges3__45__cpo5ssizeE,(_ZN34_INTERNAL_cc4e43f3_4_k_cu_a98933e86thrust24THRUST_300001_SM_1000_NS12placeholders2_8E - _ZN34_INTERNAL_cc4e43f3_4_k_cu_a98933e84cuda3std6ranges3__45__cpo5ssizeE)
_ZN34_INTERNAL_cc4e43f3_4_k_cu_a98933e84cuda3std6ranges3__45__cpo5ssizeE:
	.zero		1
	.type		_ZN34_INTERNAL_cc4e43f3_4_k_cu_a98933e86thrust24THRUST_300001_SM_1000_NS12placeholders2_8E,@object
	.size		_ZN34_INTERNAL_cc4e43f3_4_k_cu_a98933e86thrust24THRUST_300001_SM_1000_NS12placeholders2_8E,(_ZN34_INTERNAL_cc4e43f3_4_k_cu_a98933e84cuda3std3__45__cpo5crendE - _ZN34_INTERNAL_cc4e43f3_4_k_cu_a98933e86thrust24THRUST_300001_SM_1000_NS12placeholders2_8E)
_ZN34_INTERNAL_cc4e43f3_4_k_cu_a98933e86thrust24THRUST_300001_SM_1000_NS12placeholders2_8E:
	.zero		1
	.type		_ZN34_INTERNAL_cc4e43f3_4_k_cu_a98933e84cuda3std3__45__cpo5crendE,@object
	.size		_ZN34_INTERNAL_cc4e43f3_4_k_cu_a98933e84cuda3std3__45__cpo5crendE,(_ZN34_INTERNAL_cc4e43f3_4_k_cu_a98933e84cuda3std6ranges3__45__cpo4prevE - _ZN34_INTERNAL_cc4e43f3_4_k_cu_a98933e84cuda3std3__45__cpo5crendE)
_ZN34_INTERNAL_cc4e43f3_4_k_cu_a98933e84cuda3std3__45__cpo5crendE:
	.zero		1
	.type		_ZN34_INTERNAL_cc4e43f3_4_k_cu_a98933e84cuda3std6ranges3__45__cpo4prevE,@object
	.size		_ZN34_INTERNAL_cc4e43f3_4_k_cu_a98933e84cuda3std6ranges3__45__cpo4prevE,(_ZN34_INTERNAL_cc4e43f3_4_k_cu_a98933e84cuda3std6ranges3__45__cpo9iter_moveE - _ZN34_INTERNAL_cc4e43f3_4_k_cu_a98933e84cuda3std6ranges3__45__cpo4prevE)
_ZN34_INTERNAL_cc4e43f3_4_k_cu_a98933e84cuda3std6ranges3__45__cpo4prevE:
	.zero		1
	.type		_ZN34_INTERNAL_cc4e43f3_4_k_cu_a98933e84cuda3std6ranges3__45__cpo9iter_moveE,@object
	.size		_ZN34_INTERNAL_cc4e43f3_4_k_cu_a98933e84cuda3std6ranges3__45__cpo9iter_moveE,(_ZN34_INTERNAL_cc4e43f3_4_k_cu_a98933e86thrust24THRUST_300001_SM_1000_NS6system6detail10sequential3seqE - _ZN34_INTERNAL_cc4e43f3_4_k_cu_a98933e84cuda3std6ranges3__45__cpo9iter_moveE)
_ZN34_INTERNAL_cc4e43f3_4_k_cu_a98933e84cuda3std6ranges3__45__cpo9iter_moveE:
	.zero		1
	.type		_ZN34_INTERNAL_cc4e43f3_4_k_cu_a98933e86thrust24THRUST_300001_SM_1000_NS6system6detail10sequential3seqE,@object
	.size		_ZN34_INTERNAL_cc4e43f3_4_k_cu_a98933e86thrust24THRUST_300001_SM_1000_NS6system6detail10sequential3seqE,(.L_31 - _ZN34_INTERNAL_cc4e43f3_4_k_cu_a98933e86thrust24THRUST_300001_SM_1000_NS6system6detail10sequential3seqE)
_ZN34_INTERNAL_cc4e43f3_4_k_cu_a98933e86thrust24THRUST_300001_SM_1000_NS6system6detail10sequential3seqE:
	.zero		1
.L_31:


//--------------------- .nv.constant0._ZN3cub18CUB_300001_SM_10006detail11EmptyKernelIvEEvv --------------------------
	.section	.nv.constant0._ZN3cub18CUB_300001_SM_10006detail11EmptyKernelIvEEvv,"a",@progbits
	.sectionflags	@""
	.align	4
.nv.constant0._ZN3cub18CUB_300001_SM_10006detail11EmptyKernelIvEEvv:
	.zero		896


//--------------------- .nv.constant0._Z9vectorAddPKfS0_Pfi --------------------------
	.section	.nv.constant0._Z9vectorAddPKfS0_Pfi,"a",@progbits
	.sectionflags	@""
	.align	4
.nv.constant0._Z9vectorAddPKfS0_Pfi:
	.zero		924


//--------------------- SYMBOLS --------------------------

	.type		.nv.reservedSmem.offset0,@object
	.size		.nv.reservedSmem.offset0,0x4
